//
// Generated by NVIDIA NVVM Compiler
//
// Compiler Build ID: CL-36424714
// Cuda compilation tools, release 13.0, V13.0.88
// Based on NVVM 20.0.0
//

.version 9.0
.target sm_100
.address_size 64

	// .globl	_Z12maxValKERNELPdmS_
.extern .shared .align 16 .b8 array[];

.visible .entry _Z12maxValKERNELPdmS_(
	.param .u64 .ptr .align 1 _Z12maxValKERNELPdmS__param_0,
	.param .u64 _Z12maxValKERNELPdmS__param_1,
	.param .u64 .ptr .align 1 _Z12maxValKERNELPdmS__param_2
)
{
	.reg .pred 	%p<20>;
	.reg .b32 	%r<26>;
	.reg .b64 	%rd<14>;
	.reg .b64 	%fd<12>;

	ld.param.u64 	%rd5, [_Z12maxValKERNELPdmS__param_0];
	ld.param.u64 	%rd6, [_Z12maxValKERNELPdmS__param_1];
	ld.param.u64 	%rd7, [_Z12maxValKERNELPdmS__param_2];
	mov.u32 	%r1, %ctaid.x;
	mov.u32 	%r2, %ntid.x;
	mov.u32 	%r3, %tid.x;
	mad.lo.s32 	%r24, %r1, %r2, %r3;
	cvt.s64.s32 	%rd13, %r24;
	setp.le.u64 	%p4, %rd6, %rd13;
	mov.f64 	%fd11, 0d0000000000000000;
	@%p4 bra 	$L__BB0_3;
	mov.u32 	%r13, %nctaid.x;
	mul.lo.s32 	%r5, %r13, %r2;
	cvta.to.global.u64 	%rd2, %rd5;
	mov.f64 	%fd11, 0d0000000000000000;
$L__BB0_2:
	shl.b64 	%rd8, %rd13, 3;
	add.s64 	%rd9, %rd2, %rd8;
	ld.global.f64 	%fd7, [%rd9];
	setp.gt.f64 	%p5, %fd7, %fd11;
	selp.f64 	%fd11, %fd7, %fd11, %p5;
	add.s32 	%r24, %r24, %r5;
	cvt.s64.s32 	%rd13, %r24;
	setp.gt.u64 	%p6, %rd6, %rd13;
	@%p6 bra 	$L__BB0_2;
$L__BB0_3:
	shl.b32 	%r14, %r3, 3;
	mov.u32 	%r15, array;
	add.s32 	%r8, %r15, %r14;
	st.shared.f64 	[%r8], %fd11;
	bar.sync 	0;
	and.b32  	%r9, %r2, 1;
	shr.u32 	%r16, %r2, 1;
	add.s32 	%r25, %r16, %r9;
	setp.eq.s32 	%p7, %r25, 0;
	@%p7 bra 	$L__BB0_10;
	setp.eq.s32 	%p19, %r9, 0;
$L__BB0_5:
	setp.ge.u32 	%p8, %r3, %r25;
	@%p8 bra 	$L__BB0_9;
	add.s32 	%r17, %r25, -1;
	setp.ge.u32 	%p9, %r3, %r17;
	not.pred 	%p10, %p19;
	and.pred  	%p11, %p10, %p9;
	@%p11 bra 	$L__BB0_9;
	shl.b32 	%r19, %r25, 3;
	add.s32 	%r20, %r8, %r19;
	ld.shared.f64 	%fd4, [%r20];
	ld.shared.f64 	%fd8, [%r8];
	setp.leu.f64 	%p12, %fd4, %fd8;
	@%p12 bra 	$L__BB0_9;
	st.shared.f64 	[%r8], %fd4;
$L__BB0_9:
	bar.sync 	0;
	and.b32  	%r21, %r25, 1;
	setp.eq.b32 	%p13, %r21, 1;
	not.pred 	%p14, %p13;
	setp.eq.s32 	%p15, %r25, 1;
	or.pred  	%p19, %p15, %p14;
	shr.u32 	%r22, %r25, 1;
	not.pred 	%p16, %p19;
	selp.u32 	%r23, 1, 0, %p16;
	add.s32 	%r25, %r22, %r23;
	setp.ne.s32 	%p17, %r25, 0;
	@%p17 bra 	$L__BB0_5;
$L__BB0_10:
	setp.ne.s32 	%p18, %r3, 0;
	@%p18 bra 	$L__BB0_12;
	ld.shared.f64 	%fd9, [array];
	cvta.to.global.u64 	%rd10, %rd7;
	mul.wide.u32 	%rd11, %r1, 8;
	add.s64 	%rd12, %rd10, %rd11;
	st.global.f64 	[%rd12], %fd9;
$L__BB0_12:
	ret;

}


// ===== COMPILED SASS (sm_100) =====

	.target	sm_100

	.elftype	@"ET_EXEC"


//--------------------- .note.nv.tkinfo           --------------------------
	.section	.note.nv.tkinfo,"",@"SHT_NOTE"
	.sectionflags	@"SHF_NOTE_NV_TKINFO"
	.tkinfo
        /*0018*/ 	.word	0x00000002
        /*0030*/ 	.string	""
        /*0030*/ 	.string	"ptxas"
        /*0030*/ 	.string	"Cuda compilation tools, release 13.0, V13.0.88"
        /*0030*/ 	.string	"Build cuda_13.0.r13.0/compiler.36424714_0"
        /*0030*/ 	.string	"-arch sm_100 -m 64 "



//--------------------- .note.nv.cuinfo           --------------------------
	.section	.note.nv.cuinfo,"",@"SHT_NOTE"
	.sectionflags	@"SHF_NOTE_NV_CUINFO"
        /*0018*/ 	.short	0x0002
        /*001a*/ 	.short	0x0064
        /*001c*/ 	.short	0x0082
	.zero		2


//--------------------- .nv.info                  --------------------------
	.section	.nv.info,"",@"SHT_CUDA_INFO"
	.align	4


	//----- nvinfo : EIATTR_REGCOUNT
	.align		4
        /*0000*/ 	.byte	0x04, 0x2f
        /*0002*/ 	.short	(.L_1 - .L_0)
	.align		4
.L_0:
        /*0004*/ 	.word	index@(_Z12maxValKERNELPdmS_)
        /*0008*/ 	.word	0x0000000e


	//----- nvinfo : EIATTR_FRAME_SIZE
	.align		4
.L_1:
        /*000c*/ 	.byte	0x04, 0x11
        /*000e*/ 	.short	(.L_3 - .L_2)
	.align		4
.L_2:
        /*0010*/ 	.word	index@(_Z12maxValKERNELPdmS_)
        /*0014*/ 	.word	0x00000000


	//----- nvinfo : EIATTR_MIN_STACK_SIZE
	.align		4
.L_3:
        /*0018*/ 	.byte	0x04, 0x12
        /*001a*/ 	.short	(.L_5 - .L_4)
	.align		4
.L_4:
        /*001c*/ 	.word	index@(_Z12maxValKERNELPdmS_)
        /*0020*/ 	.word	0x00000000
.L_5:


//--------------------- .nv.compat                --------------------------
	.section	.nv.compat,"",@"SHT_CUDA_COMPAT_INFO"
	.align	4
        /*0000*/ 	.byte	0x02, 0x09, 0x00, 0x00, 0x02, 0x02, 0x01, 0x00, 0x02, 0x05, 0x05, 0x00, 0x03, 0x07, 0x01, 0x01
        /*0010*/ 	.byte	0x02, 0x03, 0x00, 0x00, 0x02, 0x06, 0x01, 0x00, 0x04, 0x0b, 0x08, 0x00, 0x01, 0x00, 0x00, 0x00
        /*0020*/ 	.byte	0x00, 0x00, 0x00, 0x00


//--------------------- .nv.info._Z12maxValKERNELPdmS_ --------------------------
	.section	.nv.info._Z12maxValKERNELPdmS_,"",@"SHT_CUDA_INFO"
	.sectionflags	@""
	.align	4


	//----- nvinfo : EIATTR_CUDA_API_VERSION
	.align		4
        /*0000*/ 	.byte	0x04, 0x37
        /*0002*/ 	.short	(.L_7 - .L_6)
.L_6:
        /*0004*/ 	.word	0x00000082


	//----- nvinfo : EIATTR_KPARAM_INFO
	.align		4
.L_7:
        /*0008*/ 	.byte	0x04, 0x17
        /*000a*/ 	.short	(.L_9 - .L_8)
.L_8:
        /*000c*/ 	.word	0x00000000
        /*0010*/ 	.short	0x0002
        /*0012*/ 	.short	0x0010
        /*0014*/ 	.byte	0x00, 0xf5, 0x21, 0x00


	//----- nvinfo : EIATTR_KPARAM_INFO
	.align		4
.L_9:
        /*0018*/ 	.byte	0x04, 0x17
        /*001a*/ 	.short	(.L_11 - .L_10)
.L_10:
        /*001c*/ 	.word	0x00000000
        /*0020*/ 	.short	0x0001
        /*0022*/ 	.short	0x0008
        /*0024*/ 	.byte	0x00, 0xf0, 0x21, 0x00


	//----- nvinfo : EIATTR_KPARAM_INFO
	.align		4
.L_11:
        /*0028*/ 	.byte	0x04, 0x17
        /*002a*/ 	.short	(.L_13 - .L_12)
.L_12:
        /*002c*/ 	.word	0x00000000
        /*0030*/ 	.short	0x0000
        /*0032*/ 	.short	0x0000
        /*0034*/ 	.byte	0x00, 0xf5, 0x21, 0x00


	//----- nvinfo : EIATTR_SPARSE_MMA_MASK
	.align		4
.L_13:
        /*0038*/ 	.byte	0x03, 0x50
        /*003a*/ 	.short	0x0000


	//----- nvinfo : EIATTR_MAXREG_COUNT
	.align		4
        /*003c*/ 	.byte	0x03, 0x1b
        /*003e*/ 	.short	0x00ff


	//----- nvinfo : EIATTR_NUM_BARRIERS
	.align		4
        /*0040*/ 	.byte	0x02, 0x4c
        /*0042*/ 	.byte	0x01
	.zero		1


	//----- nvinfo : EIATTR_MERCURY_ISA_VERSION
	.align		4
        /*0044*/ 	.byte	0x03, 0x5f
        /*0046*/ 	.short	0x0101


	//----- nvinfo : EIATTR_VRC_CTA_INIT_COUNT
	.align		4
        /*0048*/ 	.byte	0x02, 0x4a
	.zero		1
	.zero		1


	//----- nvinfo : EIATTR_EXIT_INSTR_OFFSETS
	.align		4
        /*004c*/ 	.byte	0x04, 0x1c
        /*004e*/ 	.short	(.L_15 - .L_14)


	//   ....[0]....
.L_14:
        /*0050*/ 	.word	0x00000430


	//   ....[1]....
        /*0054*/ 	.word	0x000004b0


	//----- nvinfo : EIATTR_CRS_STACK_SIZE
	.align		4
.L_15:
        /*0058*/ 	.byte	0x04, 0x1e
        /*005a*/ 	.short	(.L_17 - .L_16)
.L_16:
        /*005c*/ 	.word	0x00000000


	//----- nvinfo : EIATTR_CBANK_PARAM_SIZE
	.align		4
.L_17:
        /*0060*/ 	.byte	0x03, 0x19
        /*0062*/ 	.short	0x0018


	//----- nvinfo : EIATTR_PARAM_CBANK
	.align		4
        /*0064*/ 	.byte	0x04, 0x0a
        /*0066*/ 	.short	(.L_19 - .L_18)
	.align		4
.L_18:
        /*0068*/ 	.word	index@(.nv.constant0._Z12maxValKERNELPdmS_)
        /*006c*/ 	.short	0x0380
        /*006e*/ 	.short	0x0018


	//----- nvinfo : EIATTR_SW_WAR
	.align		4
.L_19:
        /*0070*/ 	.byte	0x04, 0x36
        /*0072*/ 	.short	(.L_21 - .L_20)
.L_20:
        /*0074*/ 	.word	0x00000008
.L_21:


//--------------------- .nv.callgraph             --------------------------
	.section	.nv.callgraph,"",@"SHT_CUDA_CALLGRAPH"
	.align	4
	.sectionentsize	8
	.align		4
        /*0000*/ 	.word	0x00000000
	.align		4
        /*0004*/ 	.word	0xffffffff
	.align		4
        /*0008*/ 	.word	0x00000000
	.align		4
        /*000c*/ 	.word	0xfffffffe
	.align		4
        /*0010*/ 	.word	0x00000000
	.align		4
        /*0014*/ 	.word	0xfffffffd
	.align		4
        /*0018*/ 	.word	0x00000000
	.align		4
        /*001c*/ 	.word	0xfffffffc


//--------------------- .text._Z12maxValKERNELPdmS_ --------------------------
	.section	.text._Z12maxValKERNELPdmS_,"ax",@progbits
	.align	128
        .global         _Z12maxValKERNELPdmS_
        .type           _Z12maxValKERNELPdmS_,@function
        .size           _Z12maxValKERNELPdmS_,(.L_x_8 - _Z12maxValKERNELPdmS_)
        .other          _Z12maxValKERNELPdmS_,@"STO_CUDA_ENTRY STV_DEFAULT"
_Z12maxValKERNELPdmS_:
.text._Z12maxValKERNELPdmS_:
[----:B------:R-:W-:Y:S01]  /*0000*/  LDC R1, c[0x0][0x37c] ;  /* 0x0000df00ff017b82 */ /* 0x000fe20000000800 */
[----:B------:R-:W0:Y:S01]  /*0010*/  S2R R0, SR_CTAID.X ;  /* 0x0000000000007919 */ /* 0x000e220000002500 */
[----:B------:R-:W0:Y:S01]  /*0020*/  LDCU UR6, c[0x0][0x360] ;  /* 0x00006c00ff0677ac */ /* 0x000e220008000800 */
[----:B------:R-:W-:Y:S01]  /*0030*/  BSSY.RECONVERGENT B0, `(.L_x_0) ;  /* 0x000001d000007945 */ /* 0x000fe20003800200 */
[----:B------:R-:W-:Y:S01]  /*0040*/  CS2R R2, SRZ ;  /* 0x0000000000027805 */ /* 0x000fe2000001ff00 */
[----:B------:R-:W0:Y:S01]  /*0050*/  S2R R9, SR_TID.X ;  /* 0x0000000000097919 */ /* 0x000e220000002100 */
[----:B------:R-:W1:Y:S01]  /*0060*/  LDCU.64 UR4, c[0x0][0x388] ;  /* 0x00007100ff0477ac */ /* 0x000e620008000a00 */
[----:B------:R-:W2:Y:S01]  /*0070*/  LDCU.64 UR8, c[0x0][0x358] ;  /* 0x00006b00ff0877ac */ /* 0x000ea20008000a00 */
[----:B------:R-:W3:Y:S01]  /*0080*/  LDCU.64 UR10, c[0x0][0x380] ;  /* 0x00007000ff0a77ac */ /* 0x000ee20008000a00 */
[----:B0-----:R-:W-:-:S05]  /*0090*/  IMAD R4, R0, UR6, R9 ;  /* 0x0000000600047c24 */ /* 0x001fca000f8e0209 */
[----:B-1----:R-:W-:Y:S02]  /*00a0*/  ISETP.GE.U32.AND P0, PT, R4, UR4, PT ;  /* 0x0000000404007c0c */ /* 0x002fe4000bf06070 */
[----:B------:R-:W-:-:S04]  /*00b0*/  SHF.R.S32.HI R5, RZ, 0x1f, R4 ;  /* 0x0000001fff057819 */ /* 0x000fc80000011404 */
[----:B------:R-:W-:-:S13]  /*00c0*/  ISETP.GE.U32.AND.EX P0, PT, R5, UR5, PT, P0 ;  /* 0x0000000505007c0c */ /* 0x000fda000bf06100 */
[----:B--23--:R-:W-:Y:S05]  /*00d0*/  @P0 BRA `(.L_x_1) ;  /* 0x0000000000480947 */ /* 0x00cfea0003800000 */
[----:B------:R-:W0:Y:S01]  /*00e0*/  LDC R7, c[0x0][0x370] ;  /* 0x0000dc00ff077b82 */ /* 0x000e220000000800 */
[----:B------:R-:W-:Y:S01]  /*00f0*/  IMAD.MOV.U32 R11, RZ, RZ, R5 ;  /* 0x000000ffff0b7224 */ /* 0x000fe200078e0005 */
[----:B------:R-:W-:Y:S01]  /*0100*/  CS2R R2, SRZ ;  /* 0x0000000000027805 */ /* 0x000fe2000001ff00 */
[--C-:B------:R-:W-:Y:S02]  /*0110*/  IMAD.MOV.U32 R6, RZ, RZ, R4.reuse ;  /* 0x000000ffff067224 */ /* 0x100fe400078e0004 */
[----:B------:R-:W-:Y:S02]  /*0120*/  IMAD.MOV.U32 R8, RZ, RZ, R4 ;  /* 0x000000ffff087224 */ /* 0x000fe400078e0004 */
[----:B0-----:R-:W-:-:S07]  /*0130*/  IMAD R7, R7, UR6, RZ ;  /* 0x0000000607077c24 */ /* 0x001fce000f8e02ff */
.L_x_2:
[----:B------:R-:W-:-:S04]  /*0140*/  LEA R4, P0, R8, UR10, 0x3 ;  /* 0x0000000a08047c11 */ /* 0x000fc8000f8018ff */
[----:B------:R-:W-:-:S06]  /*0150*/  LEA.HI.X R5, R8, UR11, R11, 0x3, P0 ;  /* 0x0000000b08057c11 */ /* 0x000fcc00080f1c0b */
[----:B------:R-:W2:Y:S01]  /*0160*/  LDG.E.64 R4, desc[UR8][R4.64] ;  /* 0x0000000804047981 */ /* 0x000ea2000c1e1b00 */
[----:B------:R-:W-:-:S04]  /*0170*/  IMAD.IADD R8, R7, 0x1, R6 ;  /* 0x0000000107087824 */ /* 0x000fc800078e0206 */
[--C-:B------:R-:W-:Y:S01]  /*0180*/  IMAD.MOV.U32 R6, RZ, RZ, R8.reuse ;  /* 0x000000ffff067224 */ /* 0x100fe200078e0008 */
[----:B------:R-:W-:Y:S02]  /*0190*/  ISETP.GE.U32.AND P0, PT, R8, UR4, PT ;  /* 0x0000000408007c0c */ /* 0x000fe4000bf06070 */
[----:B------:R-:W-:-:S04]  /*01a0*/  SHF.R.S32.HI R11, RZ, 0x1f, R8 ;  /* 0x0000001fff0b7819 */ /* 0x000fc80000011408 */
[----:B------:R-:W-:Y:S01]  /*01b0*/  ISETP.GE.U32.AND.EX P0, PT, R11, UR5, PT, P0 ;  /* 0x000000050b007c0c */ /* 0x000fe2000bf06100 */
[----:B--2---:R-:W-:-:S06]  /*01c0*/  DSETP.GT.AND P1, PT, R4, R2, PT ;  /* 0x000000020400722a */ /* 0x004fcc0003f24000 */
[----:B------:R-:W-:Y:S02]  /*01d0*/  FSEL R2, R4, R2, P1 ;  /* 0x0000000204027208 */ /* 0x000fe40000800000 */
[----:B------:R-:W-:-:S04]  /*01e0*/  FSEL R3, R5, R3, P1 ;  /* 0x0000000305037208 */ /* 0x000fc80000800000 */
[----:B------:R-:W-:Y:S05]  /*01f0*/  @!P0 BRA `(.L_x_2) ;  /* 0xfffffffc00d08947 */ /* 0x000fea000383ffff */
.L_x_1:
[----:B------:R-:W-:Y:S05]  /*0200*/  BSYNC.RECONVERGENT B0 ;  /* 0x0000000000007941 */ /* 0x000fea0003800200 */
.L_x_0:
[----:B------:R-:W0:Y:S01]  /*0210*/  S2UR UR5, SR_CgaCtaId ;  /* 0x00000000000579c3 */ /* 0x000e220000008800 */
[----:B------:R-:W-:Y:S02]  /*0220*/  UMOV UR4, 0x400 ;  /* 0x0000040000047882 */ /* 0x000fe40000000000 */
[----:B0-----:R-:W-:Y:S02]  /*0230*/  ULEA UR4, UR5, UR4, 0x18 ;  /* 0x0000000405047291 */ /* 0x001fe4000f8ec0ff */
[----:B------:R-:W-:-:S04]  /*0240*/  ULOP3.LUT UR5, UR6, 0x1, URZ, 0xc0, !UPT ;  /* 0x0000000106057892 */ /* 0x000fc8000f8ec0ff */
[----:B------:R-:W-:Y:S01]  /*0250*/  LEA R7, R9, UR4, 0x3 ;  /* 0x0000000409077c11 */ /* 0x000fe2000f8e18ff */
[----:B------:R-:W-:-:S04]  /*0260*/  ULEA.HI UR4, UR6, UR5, URZ, 0x1f ;  /* 0x0000000506047291 */ /* 0x000fc8000f8ff8ff */
[----:B------:R0:W-:Y:S01]  /*0270*/  STS.64 [R7], R2 ;  /* 0x0000000207007388 */ /* 0x0001e20000000a00 */
[----:B------:R-:W-:Y:S01]  /*0280*/  UISETP.NE.AND UP0, UPT, UR4, URZ, UPT ;  /* 0x000000ff0400728c */ /* 0x000fe2000bf05270 */
[----:B------:R-:W-:Y:S08]  /*0290*/  BAR.SYNC.DEFER_BLOCKING 0x0 ;  /* 0x0000000000007b1d */ /* 0x000ff00000010000 */
[----:B------:R-:W-:Y:S05]  /*02a0*/  BRA.U !UP0, `(.L_x_3) ;  /* 0x00000001085c7547 */ /* 0x000fea000b800000 */
[----:B------:R-:W-:Y:S01]  /*02b0*/  UISETP.EQ.AND UP0, UPT, UR5, URZ, UPT ;  /* 0x000000ff0500728c */ /* 0x000fe2000bf02270 */
[----:B0-----:R-:W-:-:S05]  /*02c0*/  IMAD.U32 R2, RZ, RZ, UR4 ;  /* 0x00000004ff027e24 */ /* 0x001fca000f8e00ff */
[----:B------:R-:W-:-:S13]  /*02d0*/  PLOP3.LUT P1, PT, PT, PT, UP0, 0x80, 0x8 ;  /* 0x000000000008781c */ /* 0x000fda0003f2f008 */
.L_x_6:
[C---:B------:R-:W-:Y:S01]  /*02e0*/  VIADD R3, R2.reuse, 0xffffffff ;  /* 0xffffffff02037836 */ /* 0x040fe20000000000 */
[----:B0-----:R-:W-:Y:S01]  /*02f0*/  LOP3.LUT R4, R2, 0x1, RZ, 0xc0, !PT ;  /* 0x0000000102047812 */ /* 0x001fe200078ec0ff */
[----:B------:R-:W-:Y:S01]  /*0300*/  BSSY.RECONVERGENT B0, `(.L_x_4) ;  /* 0x000000c000007945 */ /* 0x000fe20003800200 */
[----:B------:R-:W-:Y:S02]  /*0310*/  SHF.R.U32.HI R6, RZ, 0x1, R2 ;  /* 0x00000001ff067819 */ /* 0x000fe40000011602 */
[C---:B------:R-:W-:Y:S02]  /*0320*/  ISETP.GE.U32.AND P0, PT, R9.reuse, R3, !P1 ;  /* 0x000000030900720c */ /* 0x040fe40004f06070 */
[----:B------:R-:W-:Y:S02]  /*0330*/  ISETP.NE.U32.AND P1, PT, R4, 0x1, PT ;  /* 0x000000010400780c */ /* 0x000fe40003f25070 */
[----:B------:R-:W-:Y:S02]  /*0340*/  ISETP.GE.U32.OR P0, PT, R9, R2, P0 ;  /* 0x000000020900720c */ /* 0x000fe40000706470 */
[----:B------:R-:W-:-:S11]  /*0350*/  ISETP.EQ.OR P1, PT, R2, 0x1, P1 ;  /* 0x000000010200780c */ /* 0x000fd60000f22670 */
[----:B------:R-:W-:Y:S05]  /*0360*/  @P0 BRA `(.L_x_5) ;  /* 0x0000000000140947 */ /* 0x000fea0003800000 */
[----:B------:R-:W-:Y:S02]  /*0370*/  IMAD R4, R2, 0x8, R7 ;  /* 0x0000000802047824 */ /* 0x000fe400078e0207 */
[----:B------:R-:W-:Y:S04]  /*0380*/  LDS.64 R2, [R7] ;  /* 0x0000000007027984 */ /* 0x000fe80000000a00 */
[----:B------:R-:W0:Y:S02]  /*0390*/  LDS.64 R4, [R4] ;  /* 0x0000000004047984 */ /* 0x000e240000000a00 */
[----:B0-----:R-:W-:-:S14]  /*03a0*/  DSETP.GT.AND P0, PT, R4, R2, PT ;  /* 0x000000020400722a */ /* 0x001fdc0003f04000 */
[----:B------:R0:W-:Y:S02]  /*03b0*/  @P0 STS.64 [R7], R4 ;  /* 0x0000000407000388 */ /* 0x0001e40000000a00 */
.L_x_5:
[----:B------:R-:W-:Y:S05]  /*03c0*/  BSYNC.RECONVERGENT B0 ;  /* 0x0000000000007941 */ /* 0x000fea0003800200 */
.L_x_4:
[----:B------:R-:W-:Y:S01]  /*03d0*/  VIADD R2, R6, 0x1 ;  /* 0x0000000106027836 */ /* 0x000fe20000000000 */
[----:B------:R-:W-:Y:S01]  /*03e0*/  BAR.SYNC.DEFER_BLOCKING 0x0 ;  /* 0x0000000000007b1d */ /* 0x000fe20000010000 */
[----:B------:R-:W-:-:S05]  /*03f0*/  @P1 IMAD.MOV R2, RZ, RZ, R6 ;  /* 0x000000ffff021224 */ /* 0x000fca00078e0206 */
[----:B------:R-:W-:-:S13]  /*0400*/  ISETP.NE.AND P0, PT, R2, RZ, PT ;  /* 0x000000ff0200720c */ /* 0x000fda0003f05270 */
[----:B------:R-:W-:Y:S05]  /*0410*/  @P0 BRA `(.L_x_6) ;  /* 0xfffffffc00b00947 */ /* 0x000fea000383ffff */
.L_x_3:
[----:B------:R-:W-:-:S13]  /*0420*/  ISETP.NE.AND P0, PT, R9, RZ, PT ;  /* 0x000000ff0900720c */ /* 0x000fda0003f05270 */
[----:B------:R-:W-:Y:S05]  /*0430*/  @P0 EXIT ;  /* 0x000000000000094d */ /* 0x000fea0003800000 */
[----:B------:R-:W1:Y:S01]  /*0440*/  S2UR UR5, SR_CgaCtaId ;  /* 0x00000000000579c3 */ /* 0x000e620000008800 */
[----:B------:R-:W-:-:S07]  /*0450*/  UMOV UR4, 0x400 ;  /* 0x0000040000047882 */ /* 0x000fce0000000000 */
[----:B0-----:R-:W0:Y:S01]  /*0460*/  LDC.64 R4, c[0x0][0x390] ;  /* 0x0000e400ff047b82 */ /* 0x001e220000000a00 */
[----:B-1----:R-:W-:Y:S01]  /*0470*/  ULEA UR4, UR5, UR4, 0x18 ;  /* 0x0000000405047291 */ /* 0x002fe2000f8ec0ff */
[----:B0-----:R-:W-:-:S08]  /*0480*/  IMAD.WIDE.U32 R4, R0, 0x8, R4 ;  /* 0x0000000800047825 */ /* 0x001fd000078e0004 */
[----:B------:R-:W0:Y:S04]  /*0490*/  LDS.64 R2, [UR4] ;  /* 0x00000004ff027984 */ /* 0x000e280008000a00 */
[----:B0-----:R-:W-:Y:S01]  /*04a0*/  STG.E.64 desc[UR8][R4.64], R2 ;  /* 0x0000000204007986 */ /* 0x001fe2000c101b08 */
[----:B------:R-:W-:Y:S05]  /*04b0*/  EXIT ;  /* 0x000000000000794d */ /* 0x000fea0003800000 */
.L_x_7:
[----:B------:R-:W-:-:S00]  /*04c0*/  BRA `(.L_x_7) ;  /* 0xfffffffc00fc7947 */ /* 0x000fc0000383ffff */
[----:B------:R-:W-:-:S00]  /*04d0*/  NOP ;  /* 0x0000000000007918 */ /* 0x000fc00000000000 */
        /* <DEDUP_REMOVED lines=10> */
.L_x_8:


//--------------------- .nv.shared._Z12maxValKERNELPdmS_ --------------------------
	.section	.nv.shared._Z12maxValKERNELPdmS_,"aw",@nobits
	.sectionflags	@""
	.align	16
	.zero		1024


//--------------------- .nv.shared.reserved.0     --------------------------
	.section	.nv.shared.reserved.0,"aw",@nobits
	.weak		__nv_reservedSMEM_offset_0_alias
	.size		__nv_reservedSMEM_offset_0_alias, 0, 64
	.other		__nv_reservedSMEM_offset_0_alias,@"STO_CUDA_RESERVED_SHARED STV_DEFAULT"
__nv_reservedSMEM_offset_0_alias:
	.zero		0
	.zero		64


//--------------------- .nv.constant0._Z12maxValKERNELPdmS_ --------------------------
	.section	.nv.constant0._Z12maxValKERNELPdmS_,"a",@progbits
	.sectionflags	@""
	.align	4
.nv.constant0._Z12maxValKERNELPdmS_:
	.zero		920


//--------------------- SYMBOLS --------------------------

	.type		.nv.reservedSmem.offset0,@object
	.size		.nv.reservedSmem.offset0,0x4
	.type		.nv.reservedSmem.cap,@object
	.size		.nv.reservedSmem.cap,0x4
